//
// Generated by NVIDIA NVVM Compiler
//
// Compiler Build ID: CL-36424714
// Cuda compilation tools, release 13.0, V13.0.88
// Based on NVVM 20.0.0
//

.version 9.0
.target sm_100
.address_size 64

	// .globl	_Z7gpu_addPiS_S_i

.visible .entry _Z7gpu_addPiS_S_i(
	.param .u64 .ptr .align 1 _Z7gpu_addPiS_S_i_param_0,
	.param .u64 .ptr .align 1 _Z7gpu_addPiS_S_i_param_1,
	.param .u64 .ptr .align 1 _Z7gpu_addPiS_S_i_param_2,
	.param .u32 _Z7gpu_addPiS_S_i_param_3
)
{
	.reg .pred 	%p<2>;
	.reg .b32 	%r<9>;
	.reg .b64 	%rd<11>;

	ld.param.u64 	%rd1, [_Z7gpu_addPiS_S_i_param_0];
	ld.param.u64 	%rd2, [_Z7gpu_addPiS_S_i_param_1];
	ld.param.u64 	%rd3, [_Z7gpu_addPiS_S_i_param_2];
	ld.param.u32 	%r2, [_Z7gpu_addPiS_S_i_param_3];
	mov.u32 	%r3, %ctaid.x;
	mov.u32 	%r4, %ntid.x;
	mov.u32 	%r5, %tid.x;
	mad.lo.s32 	%r1, %r3, %r4, %r5;
	setp.ge.s32 	%p1, %r1, %r2;
	@%p1 bra 	$L__BB0_2;
	cvta.to.global.u64 	%rd4, %rd1;
	cvta.to.global.u64 	%rd5, %rd2;
	cvta.to.global.u64 	%rd6, %rd3;
	mul.wide.s32 	%rd7, %r1, 4;
	add.s64 	%rd8, %rd4, %rd7;
	ld.global.u32 	%r6, [%rd8];
	add.s64 	%rd9, %rd5, %rd7;
	ld.global.u32 	%r7, [%rd9];
	add.s32 	%r8, %r7, %r6;
	add.s64 	%rd10, %rd6, %rd7;
	st.global.u32 	[%rd10], %r8;
$L__BB0_2:
	ret;

}


// ===== COMPILED SASS (sm_100) =====

	.target	sm_100

	.elftype	@"ET_EXEC"


//--------------------- .note.nv.tkinfo           --------------------------
	.section	.note.nv.tkinfo,"",@"SHT_NOTE"
	.sectionflags	@"SHF_NOTE_NV_TKINFO"
	.tkinfo
        /*0018*/ 	.word	0x00000002
        /*0030*/ 	.string	""
        /*0030*/ 	.string	"ptxas"
        /*0030*/ 	.string	"Cuda compilation tools, release 13.0, V13.0.88"
        /*0030*/ 	.string	"Build cuda_13.0.r13.0/compiler.36424714_0"
        /*0030*/ 	.string	"-arch sm_100 -m 64 "



//--------------------- .note.nv.cuinfo           --------------------------
	.section	.note.nv.cuinfo,"",@"SHT_NOTE"
	.sectionflags	@"SHF_NOTE_NV_CUINFO"
        /*0018*/ 	.short	0x0002
        /*001a*/ 	.short	0x0064
        /*001c*/ 	.short	0x0082
	.zero		2


//--------------------- .nv.info                  --------------------------
	.section	.nv.info,"",@"SHT_CUDA_INFO"
	.align	4


	//----- nvinfo : EIATTR_REGCOUNT
	.align		4
        /*0000*/ 	.byte	0x04, 0x2f
        /*0002*/ 	.short	(.L_1 - .L_0)
	.align		4
.L_0:
        /*0004*/ 	.word	index@(_Z7gpu_addPiS_S_i)
        /*0008*/ 	.word	0x0000000c


	//----- nvinfo : EIATTR_FRAME_SIZE
	.align		4
.L_1:
        /*000c*/ 	.byte	0x04, 0x11
        /*000e*/ 	.short	(.L_3 - .L_2)
	.align		4
.L_2:
        /*0010*/ 	.word	index@(_Z7gpu_addPiS_S_i)
        /*0014*/ 	.word	0x00000000


	//----- nvinfo : EIATTR_MIN_STACK_SIZE
	.align		4
.L_3:
        /*0018*/ 	.byte	0x04, 0x12
        /*001a*/ 	.short	(.L_5 - .L_4)
	.align		4
.L_4:
        /*001c*/ 	.word	index@(_Z7gpu_addPiS_S_i)
        /*0020*/ 	.word	0x00000000
.L_5:


//--------------------- .nv.compat                --------------------------
	.section	.nv.compat,"",@"SHT_CUDA_COMPAT_INFO"
	.align	4
        /*0000*/ 	.byte	0x02, 0x09, 0x00, 0x00, 0x02, 0x02, 0x01, 0x00, 0x02, 0x05, 0x05, 0x00, 0x03, 0x07, 0x01, 0x01
        /*0010*/ 	.byte	0x02, 0x03, 0x00, 0x00, 0x02, 0x06, 0x01, 0x00, 0x04, 0x0b, 0x08, 0x00, 0x09, 0x00, 0x00, 0x00
        /*0020*/ 	.byte	0x00, 0x00, 0x00, 0x00


//--------------------- .nv.info._Z7gpu_addPiS_S_i --------------------------
	.section	.nv.info._Z7gpu_addPiS_S_i,"",@"SHT_CUDA_INFO"
	.sectionflags	@""
	.align	4


	//----- nvinfo : EIATTR_CUDA_API_VERSION
	.align		4
        /*0000*/ 	.byte	0x04, 0x37
        /*0002*/ 	.short	(.L_7 - .L_6)
.L_6:
        /*0004*/ 	.word	0x00000082


	//----- nvinfo : EIATTR_KPARAM_INFO
	.align		4
.L_7:
        /*0008*/ 	.byte	0x04, 0x17
        /*000a*/ 	.short	(.L_9 - .L_8)
.L_8:
        /*000c*/ 	.word	0x00000000
        /*0010*/ 	.short	0x0003
        /*0012*/ 	.short	0x0018
        /*0014*/ 	.byte	0x00, 0xf0, 0x11, 0x00


	//----- nvinfo : EIATTR_KPARAM_INFO
	.align		4
.L_9:
        /*0018*/ 	.byte	0x04, 0x17
        /*001a*/ 	.short	(.L_11 - .L_10)
.L_10:
        /*001c*/ 	.word	0x00000000
        /*0020*/ 	.short	0x0002
        /*0022*/ 	.short	0x0010
        /*0024*/ 	.byte	0x00, 0xf5, 0x21, 0x00


	//----- nvinfo : EIATTR_KPARAM_INFO
	.align		4
.L_11:
        /*0028*/ 	.byte	0x04, 0x17
        /*002a*/ 	.short	(.L_13 - .L_12)
.L_12:
        /*002c*/ 	.word	0x00000000
        /*0030*/ 	.short	0x0001
        /*0032*/ 	.short	0x0008
        /*0034*/ 	.byte	0x00, 0xf5, 0x21, 0x00


	//----- nvinfo : EIATTR_KPARAM_INFO
	.align		4
.L_13:
        /*0038*/ 	.byte	0x04, 0x17
        /*003a*/ 	.short	(.L_15 - .L_14)
.L_14:
        /*003c*/ 	.word	0x00000000
        /*0040*/ 	.short	0x0000
        /*0042*/ 	.short	0x0000
        /*0044*/ 	.byte	0x00, 0xf5, 0x21, 0x00


	//----- nvinfo : EIATTR_SPARSE_MMA_MASK
	.align		4
.L_15:
        /*0048*/ 	.byte	0x03, 0x50
        /*004a*/ 	.short	0x0000


	//----- nvinfo : EIATTR_MAXREG_COUNT
	.align		4
        /*004c*/ 	.byte	0x03, 0x1b
        /*004e*/ 	.short	0x00ff


	//----- nvinfo : EIATTR_MERCURY_ISA_VERSION
	.align		4
        /*0050*/ 	.byte	0x03, 0x5f
        /*0052*/ 	.short	0x0101


	//----- nvinfo : EIATTR_VRC_CTA_INIT_COUNT
	.align		4
        /*0054*/ 	.byte	0x02, 0x4a
	.zero		1
	.zero		1


	//----- nvinfo : EIATTR_EXIT_INSTR_OFFSETS
	.align		4
        /*0058*/ 	.byte	0x04, 0x1c
        /*005a*/ 	.short	(.L_17 - .L_16)


	//   ....[0]....
.L_16:
        /*005c*/ 	.word	0x00000070


	//   ....[1]....
        /*0060*/ 	.word	0x00000130


	//----- nvinfo : EIATTR_CBANK_PARAM_SIZE
	.align		4
.L_17:
        /*0064*/ 	.byte	0x03, 0x19
        /*0066*/ 	.short	0x001c


	//----- nvinfo : EIATTR_PARAM_CBANK
	.align		4
        /*0068*/ 	.byte	0x04, 0x0a
        /*006a*/ 	.short	(.L_19 - .L_18)
	.align		4
.L_18:
        /*006c*/ 	.word	index@(.nv.constant0._Z7gpu_addPiS_S_i)
        /*0070*/ 	.short	0x0380
        /*0072*/ 	.short	0x001c


	//----- nvinfo : EIATTR_SW_WAR
	.align		4
.L_19:
        /*0074*/ 	.byte	0x04, 0x36
        /*0076*/ 	.short	(.L_21 - .L_20)
.L_20:
        /*0078*/ 	.word	0x00000008
.L_21:


//--------------------- .nv.callgraph             --------------------------
	.section	.nv.callgraph,"",@"SHT_CUDA_CALLGRAPH"
	.align	4
	.sectionentsize	8
	.align		4
        /*0000*/ 	.word	0x00000000
	.align		4
        /*0004*/ 	.word	0xffffffff
	.align		4
        /*0008*/ 	.word	0x00000000
	.align		4
        /*000c*/ 	.word	0xfffffffe
	.align		4
        /*0010*/ 	.word	0x00000000
	.align		4
        /*0014*/ 	.word	0xfffffffd
	.align		4
        /*0018*/ 	.word	0x00000000
	.align		4
        /*001c*/ 	.word	0xfffffffc


//--------------------- .text._Z7gpu_addPiS_S_i   --------------------------
	.section	.text._Z7gpu_addPiS_S_i,"ax",@progbits
	.align	128
        .global         _Z7gpu_addPiS_S_i
        .type           _Z7gpu_addPiS_S_i,@function
        .size           _Z7gpu_addPiS_S_i,(.L_x_1 - _Z7gpu_addPiS_S_i)
        .other          _Z7gpu_addPiS_S_i,@"STO_CUDA_ENTRY STV_DEFAULT"
_Z7gpu_addPiS_S_i:
.text._Z7gpu_addPiS_S_i:
[----:B------:R-:W-:Y:S01]  /*0000*/  LDC R1, c[0x0][0x37c] ;  /* 0x0000df00ff017b82 */ /* 0x000fe20000000800 */
[----:B------:R-:W0:Y:S07]  /*0010*/  S2R R0, SR_TID.X ;  /* 0x0000000000007919 */ /* 0x000e2e0000002100 */
[----:B------:R-:W0:Y:S01]  /*0020*/  S2UR UR4, SR_CTAID.X ;  /* 0x00000000000479c3 */ /* 0x000e220000002500 */
[----:B------:R-:W1:Y:S07]  /*0030*/  LDCU UR5, c[0x0][0x398] ;  /* 0x00007300ff0577ac */ /* 0x000e6e0008000800 */
[----:B------:R-:W0:Y:S02]  /*0040*/  LDC R9, c[0x0][0x360] ;  /* 0x0000d800ff097b82 */ /* 0x000e240000000800 */
[----:B0-----:R-:W-:-:S05]  /*0050*/  IMAD R9, R9, UR4, R0 ;  /* 0x0000000409097c24 */ /* 0x001fca000f8e0200 */
[----:B-1----:R-:W-:-:S13]  /*0060*/  ISETP.GE.AND P0, PT, R9, UR5, PT ;  /* 0x0000000509007c0c */ /* 0x002fda000bf06270 */
[----:B------:R-:W-:Y:S05]  /*0070*/  @P0 EXIT ;  /* 0x000000000000094d */ /* 0x000fea0003800000 */
[----:B------:R-:W0:Y:S01]  /*0080*/  LDC.64 R2, c[0x0][0x380] ;  /* 0x0000e000ff027b82 */ /* 0x000e220000000a00 */
[----:B------:R-:W1:Y:S07]  /*0090*/  LDCU.64 UR4, c[0x0][0x358] ;  /* 0x00006b00ff0477ac */ /* 0x000e6e0008000a00 */
[----:B------:R-:W2:Y:S08]  /*00a0*/  LDC.64 R4, c[0x0][0x388] ;  /* 0x0000e200ff047b82 */ /* 0x000eb00000000a00 */
[----:B------:R-:W3:Y:S01]  /*00b0*/  LDC.64 R6, c[0x0][0x390] ;  /* 0x0000e400ff067b82 */ /* 0x000ee20000000a00 */
[----:B0-----:R-:W-:-:S06]  /*00c0*/  IMAD.WIDE R2, R9, 0x4, R2 ;  /* 0x0000000409027825 */ /* 0x001fcc00078e0202 */
[----:B-1----:R-:W4:Y:S01]  /*00d0*/  LDG.E R2, desc[UR4][R2.64] ;  /* 0x0000000402027981 */ /* 0x002f22000c1e1900 */
[----:B--2---:R-:W-:-:S06]  /*00e0*/  IMAD.WIDE R4, R9, 0x4, R4 ;  /* 0x0000000409047825 */ /* 0x004fcc00078e0204 */
[----:B------:R-:W4:Y:S01]  /*00f0*/  LDG.E R5, desc[UR4][R4.64] ;  /* 0x0000000404057981 */ /* 0x000f22000c1e1900 */
[----:B---3--:R-:W-:Y:S01]  /*0100*/  IMAD.WIDE R6, R9, 0x4, R6 ;  /* 0x0000000409067825 */ /* 0x008fe200078e0206 */
[----:B----4-:R-:W-:-:S05]  /*0110*/  IADD3 R9, PT, PT, R2, R5, RZ ;  /* 0x0000000502097210 */ /* 0x010fca0007ffe0ff */
[----:B------:R-:W-:Y:S01]  /*0120*/  STG.E desc[UR4][R6.64], R9 ;  /* 0x0000000906007986 */ /* 0x000fe2000c101904 */
[----:B------:R-:W-:Y:S05]  /*0130*/  EXIT ;  /* 0x000000000000794d */ /* 0x000fea0003800000 */
.L_x_0:
[----:B------:R-:W-:-:S00]  /*0140*/  BRA `(.L_x_0) ;  /* 0xfffffffc00fc7947 */ /* 0x000fc0000383ffff */
[----:B------:R-:W-:-:S00]  /*0150*/  NOP ;  /* 0x0000000000007918 */ /* 0x000fc00000000000 */
        /* <DEDUP_REMOVED lines=10> */
.L_x_1:


//--------------------- .nv.shared.reserved.0     --------------------------
	.section	.nv.shared.reserved.0,"aw",@nobits
	.weak		__nv_reservedSMEM_offset_0_alias
	.size		__nv_reservedSMEM_offset_0_alias, 0, 64
	.other		__nv_reservedSMEM_offset_0_alias,@"STO_CUDA_RESERVED_SHARED STV_DEFAULT"
__nv_reservedSMEM_offset_0_alias:
	.zero		0
	.zero		64


//--------------------- .nv.constant0._Z7gpu_addPiS_S_i --------------------------
	.section	.nv.constant0._Z7gpu_addPiS_S_i,"a",@progbits
	.sectionflags	@""
	.align	4
.nv.constant0._Z7gpu_addPiS_S_i:
	.zero		924


//--------------------- SYMBOLS --------------------------

	.type		.nv.reservedSmem.offset0,@object
	.size		.nv.reservedSmem.offset0,0x4
